//
// Generated by NVIDIA NVVM Compiler
//
// Compiler Build ID: CL-36424714
// Cuda compilation tools, release 13.0, V13.0.88
// Based on NVVM 20.0.0
//

.version 9.0
.target sm_100
.address_size 64

	// .globl	_Z13sum_reductionPiS_
.extern .func  (.param .b32 func_retval0) vprintf
(
	.param .b64 vprintf_param_0,
	.param .b64 vprintf_param_1
)
;
// _ZZ13sum_reductionPiS_E4smem has been demoted
.global .align 1 .b8 $str[28] = {98, 108, 111, 99, 107, 73, 100, 120, 46, 120, 32, 37, 100, 32, 104, 97, 115, 32, 118, 97, 108, 117, 101, 32, 37, 100, 10};

.visible .entry _Z13sum_reductionPiS_(
	.param .u64 .ptr .align 1 _Z13sum_reductionPiS__param_0,
	.param .u64 .ptr .align 1 _Z13sum_reductionPiS__param_1
)
{
	.local .align 8 .b8 	__local_depot0[8];
	.reg .b64 	%SP;
	.reg .b64 	%SPL;
	.reg .pred 	%p<7>;
	.reg .b32 	%r<44>;
	.reg .b64 	%rd<15>;
	// demoted variable
	.shared .align 4 .b8 _ZZ13sum_reductionPiS_E4smem[512];
	mov.u64 	%SPL, __local_depot0;
	cvta.local.u64 	%SP, %SPL;
	ld.param.u64 	%rd2, [_Z13sum_reductionPiS__param_0];
	ld.param.u64 	%rd1, [_Z13sum_reductionPiS__param_1];
	cvta.to.global.u64 	%rd3, %rd2;
	mov.u32 	%r1, %tid.x;
	mov.u32 	%r43, %ntid.x;
	mov.u32 	%r3, %ctaid.x;
	mul.lo.s32 	%r7, %r43, %r3;
	shl.b32 	%r8, %r7, 1;
	add.s32 	%r9, %r8, %r1;
	mul.wide.s32 	%rd4, %r9, 4;
	add.s64 	%rd5, %rd3, %rd4;
	ld.global.u32 	%r10, [%rd5];
	add.s32 	%r11, %r9, %r43;
	mul.wide.u32 	%rd6, %r11, 4;
	add.s64 	%rd7, %rd3, %rd6;
	ld.global.u32 	%r12, [%rd7];
	add.s32 	%r13, %r12, %r10;
	shl.b32 	%r14, %r1, 2;
	mov.u32 	%r15, _ZZ13sum_reductionPiS_E4smem;
	add.s32 	%r4, %r15, %r14;
	st.shared.u32 	[%r4], %r13;
	bar.sync 	0;
	setp.gt.s32 	%p1, %r9, 16383;
	@%p1 bra 	$L__BB0_7;
	setp.lt.u32 	%p2, %r43, 66;
	@%p2 bra 	$L__BB0_5;
$L__BB0_2:
	shr.u32 	%r6, %r43, 1;
	setp.ge.u32 	%p3, %r1, %r6;
	@%p3 bra 	$L__BB0_4;
	shl.b32 	%r16, %r6, 2;
	add.s32 	%r17, %r4, %r16;
	ld.shared.u32 	%r18, [%r17];
	ld.shared.u32 	%r19, [%r4];
	add.s32 	%r20, %r19, %r18;
	st.shared.u32 	[%r4], %r20;
	bar.sync 	0;
$L__BB0_4:
	setp.gt.u32 	%p4, %r43, 131;
	mov.u32 	%r43, %r6;
	@%p4 bra 	$L__BB0_2;
$L__BB0_5:
	setp.gt.u32 	%p5, %r1, 31;
	@%p5 bra 	$L__BB0_9;
	ld.volatile.shared.u32 	%r21, [%r4+128];
	ld.volatile.shared.u32 	%r22, [%r4];
	add.s32 	%r23, %r22, %r21;
	st.volatile.shared.u32 	[%r4], %r23;
	ld.volatile.shared.u32 	%r24, [%r4+64];
	ld.volatile.shared.u32 	%r25, [%r4];
	add.s32 	%r26, %r25, %r24;
	st.volatile.shared.u32 	[%r4], %r26;
	ld.volatile.shared.u32 	%r27, [%r4+32];
	ld.volatile.shared.u32 	%r28, [%r4];
	add.s32 	%r29, %r28, %r27;
	st.volatile.shared.u32 	[%r4], %r29;
	ld.volatile.shared.u32 	%r30, [%r4+16];
	ld.volatile.shared.u32 	%r31, [%r4];
	add.s32 	%r32, %r31, %r30;
	st.volatile.shared.u32 	[%r4], %r32;
	ld.volatile.shared.u32 	%r33, [%r4+8];
	ld.volatile.shared.u32 	%r34, [%r4];
	add.s32 	%r35, %r34, %r33;
	st.volatile.shared.u32 	[%r4], %r35;
	ld.volatile.shared.u32 	%r36, [%r4+4];
	ld.volatile.shared.u32 	%r37, [%r4];
	add.s32 	%r38, %r37, %r36;
	st.volatile.shared.u32 	[%r4], %r38;
$L__BB0_7:
	setp.ne.s32 	%p6, %r1, 0;
	@%p6 bra 	$L__BB0_9;
	ld.shared.u32 	%r39, [_ZZ13sum_reductionPiS_E4smem];
	add.u64 	%rd8, %SP, 0;
	add.u64 	%rd9, %SPL, 0;
	st.local.v2.u32 	[%rd9], {%r3, %r39};
	mov.u64 	%rd10, $str;
	cvta.global.u64 	%rd11, %rd10;
	{ // callseq 0, 0
	.param .b64 param0;
	st.param.b64 	[param0], %rd11;
	.param .b64 param1;
	st.param.b64 	[param1], %rd8;
	.param .b32 retval0;
	call.uni (retval0), 
	vprintf, 
	(
	param0, 
	param1
	);
	ld.param.b32 	%r40, [retval0];
	} // callseq 0
	ld.shared.u32 	%r42, [_ZZ13sum_reductionPiS_E4smem];
	cvta.to.global.u64 	%rd12, %rd1;
	mul.wide.u32 	%rd13, %r3, 4;
	add.s64 	%rd14, %rd12, %rd13;
	st.global.u32 	[%rd14], %r42;
$L__BB0_9:
	ret;

}


// ===== COMPILED SASS (sm_100) =====

	.target	sm_100

	.elftype	@"ET_EXEC"


//--------------------- .note.nv.tkinfo           --------------------------
	.section	.note.nv.tkinfo,"",@"SHT_NOTE"
	.sectionflags	@"SHF_NOTE_NV_TKINFO"
	.tkinfo
        /*0018*/ 	.word	0x00000002
        /*0030*/ 	.string	""
        /*0030*/ 	.string	"ptxas"
        /*0030*/ 	.string	"Cuda compilation tools, release 13.0, V13.0.88"
        /*0030*/ 	.string	"Build cuda_13.0.r13.0/compiler.36424714_0"
        /*0030*/ 	.string	"-arch sm_100 -m 64 "



//--------------------- .note.nv.cuinfo           --------------------------
	.section	.note.nv.cuinfo,"",@"SHT_NOTE"
	.sectionflags	@"SHF_NOTE_NV_CUINFO"
        /*0018*/ 	.short	0x0002
        /*001a*/ 	.short	0x0064
        /*001c*/ 	.short	0x0082
	.zero		2


//--------------------- .nv.info                  --------------------------
	.section	.nv.info,"",@"SHT_CUDA_INFO"
	.align	4


	//----- nvinfo : EIATTR_REGCOUNT
	.align		4
        /*0000*/ 	.byte	0x04, 0x2f
        /*0002*/ 	.short	(.L_2 - .L_1)
	.align		4
.L_1:
        /*0004*/ 	.word	index@(_Z13sum_reductionPiS_)
        /*0008*/ 	.word	0x00000018


	//----- nvinfo : EIATTR_FRAME_SIZE
	.align		4
.L_2:
        /*000c*/ 	.byte	0x04, 0x11
        /*000e*/ 	.short	(.L_4 - .L_3)
	.align		4
.L_3:
        /*0010*/ 	.word	index@(_Z13sum_reductionPiS_)
        /*0014*/ 	.word	0x00000008


	//----- nvinfo : EIATTR_MIN_STACK_SIZE
	.align		4
.L_4:
        /*0018*/ 	.byte	0x04, 0x12
        /*001a*/ 	.short	(.L_6 - .L_5)
	.align		4
.L_5:
        /*001c*/ 	.word	index@(_Z13sum_reductionPiS_)
        /*0020*/ 	.word	0x00000008
.L_6:


//--------------------- .nv.compat                --------------------------
	.section	.nv.compat,"",@"SHT_CUDA_COMPAT_INFO"
	.align	4
        /*0000*/ 	.byte	0x02, 0x09, 0x00, 0x00, 0x02, 0x02, 0x01, 0x00, 0x02, 0x05, 0x05, 0x00, 0x03, 0x07, 0x01, 0x01
        /*0010*/ 	.byte	0x02, 0x03, 0x00, 0x00, 0x02, 0x06, 0x01, 0x00, 0x04, 0x0b, 0x08, 0x00, 0x09, 0x00, 0x00, 0x00
        /*0020*/ 	.byte	0x00, 0x00, 0x00, 0x00


//--------------------- .nv.info._Z13sum_reductionPiS_ --------------------------
	.section	.nv.info._Z13sum_reductionPiS_,"",@"SHT_CUDA_INFO"
	.sectionflags	@""
	.align	4


	//----- nvinfo : EIATTR_CUDA_API_VERSION
	.align		4
        /*0000*/ 	.byte	0x04, 0x37
        /*0002*/ 	.short	(.L_8 - .L_7)
.L_7:
        /*0004*/ 	.word	0x00000082


	//----- nvinfo : EIATTR_KPARAM_INFO
	.align		4
.L_8:
        /*0008*/ 	.byte	0x04, 0x17
        /*000a*/ 	.short	(.L_10 - .L_9)
.L_9:
        /*000c*/ 	.word	0x00000000
        /*0010*/ 	.short	0x0001
        /*0012*/ 	.short	0x0008
        /*0014*/ 	.byte	0x00, 0xf5, 0x21, 0x00


	//----- nvinfo : EIATTR_KPARAM_INFO
	.align		4
.L_10:
        /*0018*/ 	.byte	0x04, 0x17
        /*001a*/ 	.short	(.L_12 - .L_11)
.L_11:
        /*001c*/ 	.word	0x00000000
        /*0020*/ 	.short	0x0000
        /*0022*/ 	.short	0x0000
        /*0024*/ 	.byte	0x00, 0xf5, 0x21, 0x00


	//----- nvinfo : EIATTR_SPARSE_MMA_MASK
	.align		4
.L_12:
        /*0028*/ 	.byte	0x03, 0x50
        /*002a*/ 	.short	0x0000


	//----- nvinfo : EIATTR_MAXREG_COUNT
	.align		4
        /*002c*/ 	.byte	0x03, 0x1b
        /*002e*/ 	.short	0x00ff


	//----- nvinfo : EIATTR_NUM_BARRIERS
	.align		4
        /*0030*/ 	.byte	0x02, 0x4c
        /*0032*/ 	.byte	0x01
	.zero		1


	//----- nvinfo : EIATTR_EXTERNS
	.align		4
        /*0034*/ 	.byte	0x04, 0x0f
        /*0036*/ 	.short	(.L_14 - .L_13)


	//   ....[0]....
	.align		4
.L_13:
        /*0038*/ 	.word	index@(vprintf)


	//----- nvinfo : EIATTR_MERCURY_ISA_VERSION
	.align		4
.L_14:
        /*003c*/ 	.byte	0x03, 0x5f
        /*003e*/ 	.short	0x0101


	//----- nvinfo : EIATTR_VRC_CTA_INIT_COUNT
	.align		4
        /*0040*/ 	.byte	0x02, 0x4a
	.zero		1
	.zero		1


	//----- nvinfo : EIATTR_SYSCALL_OFFSETS
	.align		4
        /*0044*/ 	.byte	0x04, 0x46
        /*0046*/ 	.short	(.L_16 - .L_15)


	//   ....[0]....
.L_15:
        /*0048*/ 	.word	0x00000530


	//----- nvinfo : EIATTR_EXIT_INSTR_OFFSETS
	.align		4
.L_16:
        /*004c*/ 	.byte	0x04, 0x1c
        /*004e*/ 	.short	(.L_18 - .L_17)


	//   ....[0]....
.L_17:
        /*0050*/ 	.word	0x000002c0


	//   ....[1]....
        /*0054*/ 	.word	0x00000470


	//   ....[2]....
        /*0058*/ 	.word	0x000005b0


	//----- nvinfo : EIATTR_CRS_STACK_SIZE
	.align		4
.L_18:
        /*005c*/ 	.byte	0x04, 0x1e
        /*005e*/ 	.short	(.L_20 - .L_19)
.L_19:
        /*0060*/ 	.word	0x00000000


	//----- nvinfo : EIATTR_CBANK_PARAM_SIZE
	.align		4
.L_20:
        /*0064*/ 	.byte	0x03, 0x19
        /*0066*/ 	.short	0x0010


	//----- nvinfo : EIATTR_PARAM_CBANK
	.align		4
        /*0068*/ 	.byte	0x04, 0x0a
        /*006a*/ 	.short	(.L_22 - .L_21)
	.align		4
.L_21:
        /*006c*/ 	.word	index@(.nv.constant0._Z13sum_reductionPiS_)
        /*0070*/ 	.short	0x0380
        /*0072*/ 	.short	0x0010


	//----- nvinfo : EIATTR_SW_WAR
	.align		4
.L_22:
        /*0074*/ 	.byte	0x04, 0x36
        /*0076*/ 	.short	(.L_24 - .L_23)
.L_23:
        /*0078*/ 	.word	0x00000008
.L_24:


//--------------------- .nv.callgraph             --------------------------
	.section	.nv.callgraph,"",@"SHT_CUDA_CALLGRAPH"
	.align	4
	.sectionentsize	8
	.align		4
        /*0000*/ 	.word	0x00000000
	.align		4
        /*0004*/ 	.word	0xffffffff
	.align		4
        /*0008*/ 	.word	index@(_Z13sum_reductionPiS_)
	.align		4
        /*000c*/ 	.word	index@(vprintf)
	.align		4
        /*0010*/ 	.word	0x00000000
	.align		4
        /*0014*/ 	.word	0xfffffffe
	.align		4
        /*0018*/ 	.word	0x00000000
	.align		4
        /*001c*/ 	.word	0xfffffffd
	.align		4
        /*0020*/ 	.word	0x00000000
	.align		4
        /*0024*/ 	.word	0xfffffffc


//--------------------- .nv.constant4             --------------------------
	.section	.nv.constant4,"a",@progbits
	.align	8
	.align		8
.nv.constant4:
        /*0000*/ 	.dword	vprintf
	.align		8
        /*0008*/ 	.dword	$str


//--------------------- .text._Z13sum_reductionPiS_ --------------------------
	.section	.text._Z13sum_reductionPiS_,"ax",@progbits
	.align	128
        .global         _Z13sum_reductionPiS_
        .type           _Z13sum_reductionPiS_,@function
        .size           _Z13sum_reductionPiS_,(.L_x_6 - _Z13sum_reductionPiS_)
        .other          _Z13sum_reductionPiS_,@"STO_CUDA_ENTRY STV_DEFAULT"
_Z13sum_reductionPiS_:
.text._Z13sum_reductionPiS_:
[----:B------:R-:W0:Y:S01]  /*0000*/  LDC R1, c[0x0][0x37c] ;  /* 0x0000df00ff017b82 */ /* 0x000e220000000800 */
[----:B------:R-:W1:Y:S01]  /*0010*/  S2R R2, SR_CTAID.X ;  /* 0x0000000000027919 */ /* 0x000e620000002500 */
[----:B------:R-:W2:Y:S06]  /*0020*/  LDCU UR6, c[0x0][0x2fc] ;  /* 0x00005f80ff0677ac */ /* 0x000eac0008000800 */
[----:B------:R-:W3:Y:S01]  /*0030*/  LDC.64 R8, c[0x0][0x380] ;  /* 0x0000e000ff087b82 */ /* 0x000ee20000000a00 */
[----:B0-----:R-:W-:Y:S01]  /*0040*/  VIADD R1, R1, 0xfffffff8 ;  /* 0xfffffff801017836 */ /* 0x001fe20000000000 */
[----:B------:R-:W0:Y:S01]  /*0050*/  S2R R0, SR_TID.X ;  /* 0x0000000000007919 */ /* 0x000e220000002100 */
[----:B------:R-:W1:Y:S01]  /*0060*/  LDCU UR38, c[0x0][0x360] ;  /* 0x00006c00ff2677ac */ /* 0x000e620008000800 */
[----:B------:R-:W4:Y:S01]  /*0070*/  LDCU.64 UR36, c[0x0][0x358] ;  /* 0x00006b00ff2477ac */ /* 0x000f220008000a00 */
[----:B-1----:R-:W-:-:S04]  /*0080*/  IMAD R3, R2, UR38, RZ ;  /* 0x0000002602037c24 */ /* 0x002fc8000f8e02ff */
[----:B0-----:R-:W-:-:S04]  /*0090*/  IMAD R7, R3, 0x2, R0 ;  /* 0x0000000203077824 */ /* 0x001fc800078e0200 */
[C---:B---3--:R-:W-:Y:S01]  /*00a0*/  IMAD.WIDE R4, R7.reuse, 0x4, R8 ;  /* 0x0000000407047825 */ /* 0x048fe200078e0208 */
[----:B------:R-:W-:-:S05]  /*00b0*/  IADD3 R3, PT, PT, R7, UR38, RZ ;  /* 0x0000002607037c10 */ /* 0x000fca000fffe0ff */
[----:B------:R-:W-:Y:S01]  /*00c0*/  IMAD.WIDE.U32 R8, R3, 0x4, R8 ;  /* 0x0000000403087825 */ /* 0x000fe200078e0008 */
[----:B----4-:R-:W3:Y:S05]  /*00d0*/  LDG.E R4, desc[UR36][R4.64] ;  /* 0x0000002404047981 */ /* 0x010eea000c1e1900 */
[----:B------:R-:W3:Y:S01]  /*00e0*/  LDG.E R9, desc[UR36][R8.64] ;  /* 0x0000002408097981 */ /* 0x000ee2000c1e1900 */
[----:B------:R-:W0:Y:S01]  /*00f0*/  S2UR UR5, SR_CgaCtaId ;  /* 0x00000000000579c3 */ /* 0x000e220000008800 */
[----:B------:R-:W-:Y:S01]  /*0100*/  UMOV UR4, 0x400 ;  /* 0x0000040000047882 */ /* 0x000fe20000000000 */
[----:B------:R-:W-:Y:S01]  /*0110*/  ISETP.GT.AND P0, PT, R7, 0x3fff, PT ;  /* 0x00003fff0700780c */ /* 0x000fe20003f04270 */
[----:B------:R-:W-:Y:S01]  /*0120*/  BSSY B0, `(.L_x_0) ;  /* 0x0000033000007945 */ /* 0x000fe20003800000 */
[----:B0-----:R-:W-:Y:S01]  /*0130*/  ULEA UR4, UR5, UR4, 0x18 ;  /* 0x0000000405047291 */ /* 0x001fe2000f8ec0ff */
[----:B------:R-:W0:Y:S05]  /*0140*/  LDCU UR5, c[0x0][0x2f8] ;  /* 0x00005f00ff0577ac */ /* 0x000e2a0008000800 */
[----:B------:R-:W-:-:S02]  /*0150*/  LEA R3, R0, UR4, 0x2 ;  /* 0x0000000400037c11 */ /* 0x000fc4000f8e10ff */
[----:B0-----:R-:W-:-:S05]  /*0160*/  IADD3 R6, P1, PT, R1, UR5, RZ ;  /* 0x0000000501067c10 */ /* 0x001fca000ff3e0ff */
[----:B--2---:R-:W-:Y:S02]  /*0170*/  IMAD.X R7, RZ, RZ, UR6, P1 ;  /* 0x00000006ff077e24 */ /* 0x004fe400088e06ff */
[----:B---3--:R-:W-:-:S05]  /*0180*/  IMAD.IADD R10, R4, 0x1, R9 ;  /* 0x00000001040a7824 */ /* 0x008fca00078e0209 */
[----:B------:R0:W-:Y:S01]  /*0190*/  STS [R3], R10 ;  /* 0x0000000a03007388 */ /* 0x0001e20000000800 */
[----:B------:R-:W-:Y:S06]  /*01a0*/  BAR.SYNC.DEFER_BLOCKING 0x0 ;  /* 0x0000000000007b1d */ /* 0x000fec0000010000 */
[----:B------:R-:W-:Y:S05]  /*01b0*/  @P0 BRA `(.L_x_1) ;  /* 0x0000000000a40947 */ /* 0x000fea0003800000 */
[----:B------:R-:W-:Y:S02]  /*01c0*/  MOV R4, UR38 ;  /* 0x0000002600047c02 */ /* 0x000fe40008000f00 */
[----:B------:R-:W-:Y:S02]  /*01d0*/  ISETP.GT.U32.AND P0, PT, R0, 0x1f, PT ;  /* 0x0000001f0000780c */ /* 0x000fe40003f04070 */
[----:B------:R-:W-:-:S13]  /*01e0*/  ISETP.GE.U32.AND P1, PT, R4, 0x42, PT ;  /* 0x000000420400780c */ /* 0x000fda0003f26070 */
[----:B------:R-:W-:Y:S05]  /*01f0*/  @!P1 BRA `(.L_x_2) ;  /* 0x0000000000309947 */ /* 0x000fea0003800000 */
.L_x_3:
[----:B------:R-:W-:-:S04]  /*0200*/  SHF.R.U32.HI R9, RZ, 0x1, R4 ;  /* 0x00000001ff097819 */ /* 0x000fc80000011604 */
[----:B------:R-:W-:-:S13]  /*0210*/  ISETP.GE.U32.AND P1, PT, R0, R9, PT ;  /* 0x000000090000720c */ /* 0x000fda0003f26070 */
[----:B------:R-:W-:Y:S01]  /*0220*/  @!P1 IMAD R5, R9, 0x4, R3 ;  /* 0x0000000409059824 */ /* 0x000fe200078e0203 */
[----:B------:R-:W-:Y:S01]  /*0230*/  @!P1 LDS R8, [R3] ;  /* 0x0000000003089984 */ /* 0x000fe20000000800 */
[----:B------:R-:W-:Y:S05]  /*0240*/  @!P1 WARPSYNC.ALL ;  /* 0x0000000000009948 */ /* 0x000fea0003800000 */
[----:B------:R-:W1:Y:S02]  /*0250*/  @!P1 LDS R5, [R5] ;  /* 0x0000000005059984 */ /* 0x000e640000000800 */
[----:B-1----:R-:W-:-:S05]  /*0260*/  @!P1 IMAD.IADD R8, R5, 0x1, R8 ;  /* 0x0000000105089824 */ /* 0x002fca00078e0208 */
[----:B------:R1:W-:Y:S01]  /*0270*/  @!P1 STS [R3], R8 ;  /* 0x0000000803009388 */ /* 0x0003e20000000800 */
[----:B------:R-:W-:Y:S01]  /*0280*/  @!P1 BAR.SYNC.DEFER_BLOCKING 0x0 ;  /* 0x0000000000009b1d */ /* 0x000fe20000010000 */
[----:B------:R-:W-:Y:S02]  /*0290*/  ISETP.GT.U32.AND P1, PT, R4, 0x83, PT ;  /* 0x000000830400780c */ /* 0x000fe40003f24070 */
[----:B------:R-:W-:-:S11]  /*02a0*/  MOV R4, R9 ;  /* 0x0000000900047202 */ /* 0x000fd60000000f00 */
[----:B-1----:R-:W-:Y:S05]  /*02b0*/  @P1 BRA `(.L_x_3) ;  /* 0xfffffffc00d01947 */ /* 0x002fea000383ffff */
.L_x_2:
[----:B------:R-:W-:Y:S05]  /*02c0*/  @P0 EXIT ;  /* 0x000000000000094d */ /* 0x000fea0003800000 */
[----:B------:R-:W-:Y:S04]  /*02d0*/  LDS R4, [R3+0x80] ;  /* 0x0000800003047984 */ /* 0x000fe80000000800 */
[----:B------:R-:W1:Y:S02]  /*02e0*/  LDS R5, [R3] ;  /* 0x0000000003057984 */ /* 0x000e640000000800 */
[----:B-1----:R-:W-:-:S05]  /*02f0*/  IMAD.IADD R4, R4, 0x1, R5 ;  /* 0x0000000104047824 */ /* 0x002fca00078e0205 */
[----:B------:R-:W-:Y:S04]  /*0300*/  STS [R3], R4 ;  /* 0x0000000403007388 */ /* 0x000fe80000000800 */
[----:B------:R-:W-:Y:S04]  /*0310*/  LDS R5, [R3+0x40] ;  /* 0x0000400003057984 */ /* 0x000fe80000000800 */
[----:B------:R-:W1:Y:S02]  /*0320*/  LDS R8, [R3] ;  /* 0x0000000003087984 */ /* 0x000e640000000800 */
[----:B-1----:R-:W-:-:S05]  /*0330*/  IMAD.IADD R8, R5, 0x1, R8 ;  /* 0x0000000105087824 */ /* 0x002fca00078e0208 */
[----:B------:R-:W-:Y:S04]  /*0340*/  STS [R3], R8 ;  /* 0x0000000803007388 */ /* 0x000fe80000000800 */
[----:B------:R-:W-:Y:S04]  /*0350*/  LDS R5, [R3+0x20] ;  /* 0x0000200003057984 */ /* 0x000fe80000000800 */
[----:B0-----:R-:W0:Y:S02]  /*0360*/  LDS R10, [R3] ;  /* 0x00000000030a7984 */ /* 0x001e240000000800 */
[----:B0-----:R-:W-:-:S05]  /*0370*/  IADD3 R10, PT, PT, R5, R10, RZ ;  /* 0x0000000a050a7210 */ /* 0x001fca0007ffe0ff */
[----:B------:R-:W-:Y:S04]  /*0380*/  STS [R3], R10 ;  /* 0x0000000a03007388 */ /* 0x000fe80000000800 */
[----:B------:R-:W-:Y:S04]  /*0390*/  LDS R5, [R3+0x10] ;  /* 0x0000100003057984 */ /* 0x000fe80000000800 */
[----:B------:R-:W0:Y:S02]  /*03a0*/  LDS R12, [R3] ;  /* 0x00000000030c7984 */ /* 0x000e240000000800 */
[----:B0-----:R-:W-:-:S05]  /*03b0*/  IMAD.IADD R12, R5, 0x1, R12 ;  /* 0x00000001050c7824 */ /* 0x001fca00078e020c */
[----:B------:R-:W-:Y:S04]  /*03c0*/  STS [R3], R12 ;  /* 0x0000000c03007388 */ /* 0x000fe80000000800 */
[----:B------:R-:W-:Y:S04]  /*03d0*/  LDS R4, [R3+0x8] ;  /* 0x0000080003047984 */ /* 0x000fe80000000800 */
[----:B------:R-:W0:Y:S02]  /*03e0*/  LDS R5, [R3] ;  /* 0x0000000003057984 */ /* 0x000e240000000800 */
[----:B0-----:R-:W-:-:S05]  /*03f0*/  IMAD.IADD R4, R4, 0x1, R5 ;  /* 0x0000000104047824 */ /* 0x001fca00078e0205 */
[----:B------:R-:W-:Y:S04]  /*0400*/  STS [R3], R4 ;  /* 0x0000000403007388 */ /* 0x000fe80000000800 */
[----:B------:R-:W-:Y:S04]  /*0410*/  LDS R5, [R3+0x4] ;  /* 0x0000040003057984 */ /* 0x000fe80000000800 */
[----:B------:R-:W0:Y:S02]  /*0420*/  LDS R8, [R3] ;  /* 0x0000000003087984 */ /* 0x000e240000000800 */
[----:B0-----:R-:W-:-:S05]  /*0430*/  IADD3 R8, PT, PT, R5, R8, RZ ;  /* 0x0000000805087210 */ /* 0x001fca0007ffe0ff */
[----:B------:R1:W-:Y:S02]  /*0440*/  STS [R3], R8 ;  /* 0x0000000803007388 */ /* 0x0003e40000000800 */
.L_x_1:
[----:B------:R-:W-:Y:S05]  /*0450*/  BSYNC B0 ;  /* 0x0000000000007941 */ /* 0x000fea0003800000 */
.L_x_0:
[----:B------:R-:W-:-:S13]  /*0460*/  ISETP.NE.AND P0, PT, R0, RZ, PT ;  /* 0x000000ff0000720c */ /* 0x000fda0003f05270 */
[----:B------:R-:W-:Y:S05]  /*0470*/  @P0 EXIT ;  /* 0x000000000000094d */ /* 0x000fea0003800000 */
[----:B------:R-:W2:Y:S01]  /*0480*/  S2UR UR5, SR_CgaCtaId ;  /* 0x00000000000579c3 */ /* 0x000ea20000008800 */
[----:B------:R-:W-:Y:S01]  /*0490*/  UMOV UR4, 0x400 ;  /* 0x0000040000047882 */ /* 0x000fe20000000000 */
[----:B------:R-:W-:-:S06]  /*04a0*/  MOV R0, 0x0 ;  /* 0x0000000000007802 */ /* 0x000fcc0000000f00 */
[----:B-1----:R1:W3:Y:S01]  /*04b0*/  LDC.64 R8, c[0x4][R0] ;  /* 0x0100000000087b82 */ /* 0x0022e20000000a00 */
[----:B--2---:R-:W-:-:S09]  /*04c0*/  ULEA UR4, UR5, UR4, 0x18 ;  /* 0x0000000405047291 */ /* 0x004fd2000f8ec0ff */
[----:B0-----:R-:W0:Y:S02]  /*04d0*/  LDS R3, [UR4] ;  /* 0x00000004ff037984 */ /* 0x001e240008000800 */
[----:B------:R-:W2:Y:S02]  /*04e0*/  LDCU.64 UR4, c[0x4][0x8] ;  /* 0x01000100ff0477ac */ /* 0x000ea40008000a00 */
[----:B--2---:R-:W-:Y:S01]  /*04f0*/  IMAD.U32 R4, RZ, RZ, UR4 ;  /* 0x00000004ff047e24 */ /* 0x004fe2000f8e00ff */
[----:B------:R-:W-:Y:S01]  /*0500*/  MOV R5, UR5 ;  /* 0x0000000500057c02 */ /* 0x000fe20008000f00 */
[----:B0--3--:R1:W-:Y:S06]  /*0510*/  STL.64 [R1], R2 ;  /* 0x0000000201007387 */ /* 0x0093ec0000100a00 */
[----:B------:R-:W-:-:S07]  /*0520*/  LEPC R20, `(.L_x_4) ;  /* 0x000000001014794e */ /* 0x000fce0000000000 */
[----:B-1----:R-:W-:Y:S05]  /*0530*/  CALL.ABS.NOINC R8 ;  /* 0x0000000008007343 */ /* 0x002fea0003c00000 */
.L_x_4:
[----:B------:R-:W0:Y:S01]  /*0540*/  S2UR UR5, SR_CgaCtaId ;  /* 0x00000000000579c3 */ /* 0x000e220000008800 */
[----:B------:R-:W-:-:S07]  /*0550*/  UMOV UR4, 0x400 ;  /* 0x0000040000047882 */ /* 0x000fce0000000000 */
[----:B------:R-:W1:Y:S01]  /*0560*/  LDC.64 R4, c[0x0][0x388] ;  /* 0x0000e200ff047b82 */ /* 0x000e620000000a00 */
[----:B0-----:R-:W-:Y:S01]  /*0570*/  ULEA UR4, UR5, UR4, 0x18 ;  /* 0x0000000405047291 */ /* 0x001fe2000f8ec0ff */
[----:B-1----:R-:W-:-:S08]  /*0580*/  IMAD.WIDE.U32 R2, R2, 0x4, R4 ;  /* 0x0000000402027825 */ /* 0x002fd000078e0004 */
[----:B------:R-:W0:Y:S04]  /*0590*/  LDS R7, [UR4] ;  /* 0x00000004ff077984 */ /* 0x000e280008000800 */
[----:B0-----:R-:W-:Y:S01]  /*05a0*/  STG.E desc[UR36][R2.64], R7 ;  /* 0x0000000702007986 */ /* 0x001fe2000c101924 */
[----:B------:R-:W-:Y:S05]  /*05b0*/  EXIT ;  /* 0x000000000000794d */ /* 0x000fea0003800000 */
.L_x_5:
[----:B------:R-:W-:-:S00]  /*05c0*/  BRA `(.L_x_5) ;  /* 0xfffffffc00fc7947 */ /* 0x000fc0000383ffff */
[----:B------:R-:W-:-:S00]  /*05d0*/  NOP ;  /* 0x0000000000007918 */ /* 0x000fc00000000000 */
        /* <DEDUP_REMOVED lines=10> */
.L_x_6:


//--------------------- .nv.global.init           --------------------------
	.section	.nv.global.init,"aw",@progbits
.nv.global.init:
	.type		$str,@object
	.size		$str,(.L_0 - $str)
$str:
        /*0000*/ 	.byte	0x62, 0x6c, 0x6f, 0x63, 0x6b, 0x49, 0x64, 0x78, 0x2e, 0x78, 0x20, 0x25, 0x64, 0x20, 0x68, 0x61
        /*0010*/ 	.byte	0x73, 0x20, 0x76, 0x61, 0x6c, 0x75, 0x65, 0x20, 0x25, 0x64, 0x0a, 0x00
.L_0:


//--------------------- .nv.shared._Z13sum_reductionPiS_ --------------------------
	.section	.nv.shared._Z13sum_reductionPiS_,"aw",@nobits
	.sectionflags	@""
	.align	4
.nv.shared._Z13sum_reductionPiS_:
	.zero		1536


//--------------------- .nv.shared.reserved.0     --------------------------
	.section	.nv.shared.reserved.0,"aw",@nobits
	.weak		__nv_reservedSMEM_offset_0_alias
	.size		__nv_reservedSMEM_offset_0_alias, 0, 64
	.other		__nv_reservedSMEM_offset_0_alias,@"STO_CUDA_RESERVED_SHARED STV_DEFAULT"
__nv_reservedSMEM_offset_0_alias:
	.zero		0
	.zero		64


//--------------------- .nv.constant0._Z13sum_reductionPiS_ --------------------------
	.section	.nv.constant0._Z13sum_reductionPiS_,"a",@progbits
	.sectionflags	@""
	.align	4
.nv.constant0._Z13sum_reductionPiS_:
	.zero		912


//--------------------- SYMBOLS --------------------------

	.type		.nv.reservedSmem.offset0,@object
	.size		.nv.reservedSmem.offset0,0x4
	.type		.nv.reservedSmem.cap,@object
	.size		.nv.reservedSmem.cap,0x4
	.type		vprintf,@function
